	.headerflags	@"EF_CUDA_TEXMODE_UNIFIED EF_CUDA_64BIT_ADDRESS EF_CUDA_ACCELERATORS EF_CUDA_SM90 EF_CUDA_VIRTUAL_SM(EF_CUDA_SM90)"
	.elftype	@"ET_EXEC"


//--------------------- .nv.info                  --------------------------
	.section	.nv.info,"",@"SHT_CUDA_INFO"
	.align	4


	//----- nvinfo : EIATTR_REGCOUNT
	.align		4
        /*0000*/ 	.byte	0x04, 0x2f
        /*0002*/ 	.short	(.L_1 - .L_0)
	.align		4
.L_0:
        /*0004*/ 	.word	index@(triton_poi_fused_convolution_relu_threshold_backward_22)
        /*0008*/ 	.word	0x0000000c


	//----- nvinfo : EIATTR_MIN_STACK_SIZE
	.align		4
.L_1:
        /*000c*/ 	.byte	0x04, 0x12
        /*000e*/ 	.short	(.L_3 - .L_2)
	.align		4
.L_2:
        /*0010*/ 	.word	index@(triton_poi_fused_convolution_relu_threshold_backward_22)
        /*0014*/ 	.word	0x00000000


	//----- nvinfo : EIATTR_FRAME_SIZE
	.align		4
.L_3:
        /*0018*/ 	.byte	0x04, 0x11
        /*001a*/ 	.short	(.L_5 - .L_4)
	.align		4
.L_4:
        /*001c*/ 	.word	index@(triton_poi_fused_convolution_relu_threshold_backward_22)
        /*0020*/ 	.word	0x00000000


	//----- nvinfo : EIATTR_MIN_STACK_SIZE
	.align		4
.L_5:
        /*0024*/ 	.byte	0x04, 0x12
        /*0026*/ 	.short	(.L_7 - .L_6)
	.align		4
.L_6:
        /*0028*/ 	.word	index@(triton_poi_fused_convolution_relu_threshold_backward_22)
        /*002c*/ 	.word	0x00000000
.L_7:


//--------------------- .nv.info.triton_poi_fused_convolution_relu_threshold_backward_22 --------------------------
	.section	.nv.info.triton_poi_fused_convolution_relu_threshold_backward_22,"",@"SHT_CUDA_INFO"
	.sectionflags	@""
	.align	4


	//----- nvinfo : EIATTR_CUDA_API_VERSION
	.align		4
        /*0000*/ 	.byte	0x04, 0x37
        /*0002*/ 	.short	(.L_9 - .L_8)
.L_8:
        /*0004*/ 	.word	0x0000007c


	//----- nvinfo : EIATTR_KPARAM_INFO
	.align		4
.L_9:
        /*0008*/ 	.byte	0x04, 0x17
        /*000a*/ 	.short	(.L_11 - .L_10)
.L_10:
        /*000c*/ 	.word	0x00000000
        /*0010*/ 	.short	0x0003
        /*0012*/ 	.short	0x0018
        /*0014*/ 	.byte	0x00, 0xf0, 0x11, 0x00


	//----- nvinfo : EIATTR_KPARAM_INFO
	.align		4
.L_11:
        /*0018*/ 	.byte	0x04, 0x17
        /*001a*/ 	.short	(.L_13 - .L_12)
.L_12:
        /*001c*/ 	.word	0x00000000
        /*0020*/ 	.short	0x0002
        /*0022*/ 	.short	0x0010
        /*0024*/ 	.byte	0x00, 0xf4, 0x21, 0x00


	//----- nvinfo : EIATTR_KPARAM_INFO
	.align		4
.L_13:
        /*0028*/ 	.byte	0x04, 0x17
        /*002a*/ 	.short	(.L_15 - .L_14)
.L_14:
        /*002c*/ 	.word	0x00000000
        /*0030*/ 	.short	0x0001
        /*0032*/ 	.short	0x0008
        /*0034*/ 	.byte	0x00, 0xf4, 0x21, 0x00


	//----- nvinfo : EIATTR_KPARAM_INFO
	.align		4
.L_15:
        /*0038*/ 	.byte	0x04, 0x17
        /*003a*/ 	.short	(.L_17 - .L_16)
.L_16:
        /*003c*/ 	.word	0x00000000
        /*0040*/ 	.short	0x0000
        /*0042*/ 	.short	0x0000
        /*0044*/ 	.byte	0x00, 0xf4, 0x21, 0x00


	//----- nvinfo : EIATTR_SPARSE_MMA_MASK
	.align		4
.L_17:
        /*0048*/ 	.byte	0x03, 0x50
        /*004a*/ 	.short	0x0000


	//----- nvinfo : EIATTR_MAXREG_COUNT
	.align		4
        /*004c*/ 	.byte	0x03, 0x1b
        /*004e*/ 	.short	0x00ff


	//----- nvinfo : EIATTR_EXIT_INSTR_OFFSETS
	.align		4
        /*0050*/ 	.byte	0x04, 0x1c
        /*0052*/ 	.short	(.L_19 - .L_18)


	//   ....[0]....
.L_18:
        /*0054*/ 	.word	0x000001d0


	//----- nvinfo : EIATTR_REQNTID
	.align		4
.L_19:
        /*0058*/ 	.byte	0x04, 0x10
        /*005a*/ 	.short	(.L_21 - .L_20)
.L_20:
        /*005c*/ 	.word	0x00000080
        /*0060*/ 	.word	0x00000001
        /*0064*/ 	.word	0x00000001


	//----- nvinfo : EIATTR_CBANK_PARAM_SIZE
	.align		4
.L_21:
        /*0068*/ 	.byte	0x03, 0x19
        /*006a*/ 	.short	0x001c


	//----- nvinfo : EIATTR_PARAM_CBANK
	.align		4
        /*006c*/ 	.byte	0x04, 0x0a
        /*006e*/ 	.short	(.L_23 - .L_22)
	.align		4
.L_22:
        /*0070*/ 	.word	index@(.nv.constant0.triton_poi_fused_convolution_relu_threshold_backward_22)
        /*0074*/ 	.short	0x0210
        /*0076*/ 	.short	0x001c


	//----- nvinfo : EIATTR_SW_WAR
	.align		4
.L_23:
        /*0078*/ 	.byte	0x04, 0x36
        /*007a*/ 	.short	(.L_25 - .L_24)
.L_24:
        /*007c*/ 	.word	0x00000008
.L_25:


//--------------------- .nv.callgraph             --------------------------
	.section	.nv.callgraph,"",@"SHT_CUDA_CALLGRAPH"
	.align	4
	.sectionentsize	8
	.align		4
        /*0000*/ 	.word	0x00000000
	.align		4
        /*0004*/ 	.word	0xffffffff
	.align		4
        /*0008*/ 	.word	0x00000000
	.align		4
        /*000c*/ 	.word	0xfffffffe
	.align		4
        /*0010*/ 	.word	0x00000000
	.align		4
        /*0014*/ 	.word	0xfffffffd
	.align		4
        /*0018*/ 	.word	0x00000000
	.align		4
        /*001c*/ 	.word	0xfffffffc


//--------------------- .text.triton_poi_fused_convolution_relu_threshold_backward_22 --------------------------
	.section	.text.triton_poi_fused_convolution_relu_threshold_backward_22,"ax",@progbits
	.align	128
        .global         triton_poi_fused_convolution_relu_threshold_backward_22
        .type           triton_poi_fused_convolution_relu_threshold_backward_22,@function
        .size           triton_poi_fused_convolution_relu_threshold_backward_22,(.L_x_1 - triton_poi_fused_convolution_relu_threshold_backward_22)
        .other          triton_poi_fused_convolution_relu_threshold_backward_22,@"STO_CUDA_ENTRY STV_DEFAULT"
triton_poi_fused_convolution_relu_threshold_backward_22:
.text.triton_poi_fused_convolution_relu_threshold_backward_22:
[----:B------:R-:W-:Y:S01]  /*0000*/  LDC R1, c[0x0][0x28] ;  /* 0x00000a00ff017b82 */ /* 0x000fe20000000800 */
[----:B------:R-:W1:Y:S07]  /*0010*/  S2R R0, SR_TID.X ;  /* 0x0000000000007919 */ /* 0x000e6e0000002100 */
[----:B------:R-:W2:Y:S01]  /*0020*/  LDC.64 R4, c[0x0][0x218] ;  /* 0x00008600ff047b82 */ /* 0x000ea20000000a00 */
[----:B------:R-:W-:Y:S01]  /*0030*/  ULDC.64 UR4, c[0x0][0x208] ;  /* 0x0000820000047ab9 */ /* 0x000fe20000000a00 */
[----:B------:R-:W-:Y:S01]  /*0040*/  ULDC.64 UR6, c[0x0][0x220] ;  /* 0x0000880000067ab9 */ /* 0x000fe20000000a00 */
[----:B------:R-:W3:Y:S01]  /*0050*/  S2R R7, SR_CTAID.X ;  /* 0x0000000000077919 */ /* 0x000ee20000002500 */
[----:B-1----:R-:W-:-:S02]  /*0060*/  LOP3.LUT R0, R0, 0x7f, RZ, 0xc0, !PT ;  /* 0x0000007f00007812 */ /* 0x002fc400078ec0ff */
[----:B---3--:R-:W-:-:S03]  /*0070*/  SHF.R.S32.HI R2, RZ, 0x18, R7 ;  /* 0x00000018ff027819 */ /* 0x008fc60000011407 */
[----:B------:R-:W-:Y:S01]  /*0080*/  IMAD R7, R7, 0x80, R0 ;  /* 0x0000008007077824 */ /* 0x000fe200078e0200 */
[----:B------:R-:W-:Y:S02]  /*0090*/  SGXT R0, R2, 0x1 ;  /* 0x000000010200781a */ /* 0x000fe40000000200 */
[----:B------:R-:W1:Y:S02]  /*00a0*/  LDC.64 R2, c[0x0][0x210] ;  /* 0x00008400ff027b82 */ /* 0x000e640000000a00 */
[----:B------:R-:W-:-:S04]  /*00b0*/  LEA.HI R0, R0, R7, RZ, 0x4 ;  /* 0x0000000700007211 */ /* 0x000fc800078f20ff */
[--C-:B------:R-:W-:Y:S02]  /*00c0*/  SHF.R.S32.HI R6, RZ, 0x4, R0.reuse ;  /* 0x00000004ff067819 */ /* 0x100fe40000011400 */
[----:B------:R-:W-:-:S04]  /*00d0*/  SHF.R.S32.HI R9, RZ, 0x1f, R0 ;  /* 0x0000001fff097819 */ /* 0x000fc80000011400 */
[----:B------:R-:W-:-:S04]  /*00e0*/  LEA.HI R9, R9, R6, RZ, 0x8 ;  /* 0x0000000609097211 */ /* 0x000fc800078f40ff */
[----:B------:R-:W-:-:S05]  /*00f0*/  LOP3.LUT R9, R9, 0xffffff00, RZ, 0xc0, !PT ;  /* 0xffffff0009097812 */ /* 0x000fca00078ec0ff */
[----:B------:R-:W-:Y:S02]  /*0100*/  IMAD.IADD R9, R6, 0x1, -R9 ;  /* 0x0000000106097824 */ /* 0x000fe400078e0a09 */
[----:B-1----:R-:W-:-:S04]  /*0110*/  IMAD.WIDE R2, R7, 0x4, R2 ;  /* 0x0000000407027825 */ /* 0x002fc800078e0202 */
[----:B--2---:R-:W-:Y:S02]  /*0120*/  IMAD.WIDE R4, R9, 0x4, R4 ;  /* 0x0000000409047825 */ /* 0x004fe400078e0204 */
[----:B------:R-:W2:Y:S04]  /*0130*/  LDG.E R2, desc[UR4][R2.64] ;  /* 0x0000000402027981 */ /* 0x000ea8000c1e1900 */
[----:B------:R-:W2:Y:S01]  /*0140*/  LDG.E.EL R5, desc[UR4][R4.64] ;  /* 0x0000000404057981 */ /* 0x000ea2000c2e1900 */
[----:B------:R-:W-:-:S04]  /*0150*/  IADD3 R6, P1, R7, UR6, RZ ;  /* 0x0000000607067c10 */ /* 0x000fc8000ff3e0ff */
[----:B------:R-:W-:Y:S01]  /*0160*/  LEA.HI.X.SX32 R7, R7, UR7, 0x1, P1 ;  /* 0x0000000707077c11 */ /* 0x000fe200088f0eff */
[C---:B--2---:R-:W-:Y:S01]  /*0170*/  FADD R0, R2.reuse, R5 ;  /* 0x0000000502007221 */ /* 0x044fe20000000000 */
[----:B------:R-:W-:-:S04]  /*0180*/  FSETP.GEU.AND P0, PT, R2, -R5, PT ;  /* 0x800000050200720b */ /* 0x000fc80003f0e000 */
[----:B------:R-:W-:-:S04]  /*0190*/  FSEL R0, R0, RZ, P0 ;  /* 0x000000ff00007208 */ /* 0x000fc80000000000 */
[----:B------:R-:W-:-:S04]  /*01a0*/  FSETP.GTU.AND P0, PT, R0, RZ, PT ;  /* 0x000000ff0000720b */ /* 0x000fc80003f0c000 */
[----:B------:R-:W-:-:S05]  /*01b0*/  SEL R9, RZ, 0x1, P0 ;  /* 0x00000001ff097807 */ /* 0x000fca0000000000 */
[----:B------:R-:W-:Y:S01]  /*01c0*/  STG.E.U8 desc[UR4][R6.64], R9 ;  /* 0x0000000906007986 */ /* 0x000fe2000c101104 */
[----:B------:R-:W-:Y:S05]  /*01d0*/  EXIT ;  /* 0x000000000000794d */ /* 0x000fea0003800000 */
.L_x_0:
[----:B------:R-:W-:-:S00]  /*01e0*/  BRA `(.L_x_0) ;  /* 0xfffffffc00fc7947 */ /* 0x000fc0000383ffff */
[----:B------:R-:W-:-:S00]  /*01f0*/  NOP ;  /* 0x0000000000007918 */ /* 0x000fc00000000000 */
        /* <DEDUP_REMOVED lines=8> */
.L_x_1:


//--------------------- .nv.constant0.triton_poi_fused_convolution_relu_threshold_backward_22 --------------------------
	.section	.nv.constant0.triton_poi_fused_convolution_relu_threshold_backward_22,"a",@progbits
	.sectionflags	@""
	.align	4
.nv.constant0.triton_poi_fused_convolution_relu_threshold_backward_22:
	.zero		556
